//
// Generated by NVIDIA NVVM Compiler
//
// Compiler Build ID: CL-36424714
// Cuda compilation tools, release 13.0, V13.0.88
// Based on NVVM 20.0.0
//

.version 9.0
.target sm_100
.address_size 64

	// .globl	_Z8kernel_0P11floatfield2S_ii

.visible .entry _Z8kernel_0P11floatfield2S_ii(
	.param .u64 .ptr .align 1 _Z8kernel_0P11floatfield2S_ii_param_0,
	.param .align 8 .b8 _Z8kernel_0P11floatfield2S_ii_param_1[24],
	.param .u32 _Z8kernel_0P11floatfield2S_ii_param_2,
	.param .u32 _Z8kernel_0P11floatfield2S_ii_param_3
)
{
	.reg .b32 	%r<33>;
	.reg .b32 	%f<12>;
	.reg .b64 	%rd<23>;

	ld.param.u32 	%r1, [_Z8kernel_0P11floatfield2S_ii_param_1+12];
	ld.param.u64 	%rd1, [_Z8kernel_0P11floatfield2S_ii_param_1];
	ld.param.u64 	%rd2, [_Z8kernel_0P11floatfield2S_ii_param_0];
	ld.param.u32 	%r2, [_Z8kernel_0P11floatfield2S_ii_param_2];
	ld.param.u32 	%r3, [_Z8kernel_0P11floatfield2S_ii_param_3];
	cvta.to.global.u64 	%rd3, %rd2;
	cvta.to.global.u64 	%rd4, %rd1;
	mov.u32 	%r4, %tid.x;
	mov.u32 	%r5, %ctaid.x;
	mov.u32 	%r6, %ntid.x;
	mad.lo.s32 	%r7, %r5, %r6, %r4;
	ld.global.v2.u32 	{%r8, %r9}, [%rd3+8];
	rem.u32 	%r10, %r7, %r8;
	mul.lo.s32 	%r11, %r9, %r8;
	rem.u32 	%r12, %r7, %r11;
	div.u32 	%r13, %r12, %r8;
	add.s32 	%r14, %r10, 1;
	rem.s32 	%r15, %r14, %r2;
	add.s32 	%r16, %r13, 1;
	rem.s32 	%r17, %r16, %r3;
	add.s32 	%r18, %r2, %r10;
	add.s32 	%r19, %r18, -1;
	rem.s32 	%r20, %r19, %r2;
	add.s32 	%r21, %r3, %r13;
	add.s32 	%r22, %r21, -1;
	rem.s32 	%r23, %r22, %r3;
	mul.lo.s32 	%r24, %r10, %r1;
	add.s32 	%r25, %r13, %r24;
	mul.wide.s32 	%rd5, %r25, 4;
	add.s64 	%rd6, %rd4, %rd5;
	ld.global.f32 	%f1, [%rd6];
	mad.lo.s32 	%r26, %r15, %r1, %r13;
	mul.wide.s32 	%rd7, %r26, 4;
	add.s64 	%rd8, %rd4, %rd7;
	ld.global.f32 	%f2, [%rd8];
	add.f32 	%f3, %f1, %f2;
	mad.lo.s32 	%r27, %r20, %r1, %r13;
	mul.wide.s32 	%rd9, %r27, 4;
	add.s64 	%rd10, %rd4, %rd9;
	ld.global.f32 	%f4, [%rd10];
	add.f32 	%f5, %f3, %f4;
	add.s32 	%r28, %r17, %r24;
	mul.wide.s32 	%rd11, %r28, 4;
	add.s64 	%rd12, %rd4, %rd11;
	ld.global.f32 	%f6, [%rd12];
	add.f32 	%f7, %f5, %f6;
	add.s32 	%r29, %r23, %r24;
	mul.wide.s32 	%rd13, %r29, 4;
	add.s64 	%rd14, %rd4, %rd13;
	ld.global.f32 	%f8, [%rd14];
	add.f32 	%f9, %f7, %f8;
	ld.global.u64 	%rd15, [%rd3];
	cvta.to.global.u64 	%rd16, %rd15;
	mad.lo.s32 	%r30, %r9, %r10, %r13;
	mul.wide.s32 	%rd17, %r30, 4;
	add.s64 	%rd18, %rd16, %rd17;
	st.global.f32 	[%rd18], %f9;
	ld.global.u64 	%rd19, [%rd3];
	cvta.to.global.u64 	%rd20, %rd19;
	ld.global.u32 	%r31, [%rd3+12];
	mad.lo.s32 	%r32, %r31, %r10, %r13;
	mul.wide.s32 	%rd21, %r32, 4;
	add.s64 	%rd22, %rd20, %rd21;
	ld.global.f32 	%f10, [%rd22];
	div.rn.f32 	%f11, %f10, 0f40A00000;
	st.global.f32 	[%rd22], %f11;
	ret;

}


// ===== COMPILED SASS (sm_100) =====

	.target	sm_100

	.elftype	@"ET_EXEC"


//--------------------- .note.nv.tkinfo           --------------------------
	.section	.note.nv.tkinfo,"",@"SHT_NOTE"
	.sectionflags	@"SHF_NOTE_NV_TKINFO"
	.tkinfo
        /*0018*/ 	.word	0x00000002
        /*0030*/ 	.string	""
        /*0030*/ 	.string	"ptxas"
        /*0030*/ 	.string	"Cuda compilation tools, release 13.0, V13.0.88"
        /*0030*/ 	.string	"Build cuda_13.0.r13.0/compiler.36424714_0"
        /*0030*/ 	.string	"-arch sm_100 -m 64 "



//--------------------- .note.nv.cuinfo           --------------------------
	.section	.note.nv.cuinfo,"",@"SHT_NOTE"
	.sectionflags	@"SHF_NOTE_NV_CUINFO"
        /*0018*/ 	.short	0x0002
        /*001a*/ 	.short	0x0064
        /*001c*/ 	.short	0x0082
	.zero		2


//--------------------- .nv.info                  --------------------------
	.section	.nv.info,"",@"SHT_CUDA_INFO"
	.align	4


	//----- nvinfo : EIATTR_REGCOUNT
	.align		4
        /*0000*/ 	.byte	0x04, 0x2f
        /*0002*/ 	.short	(.L_1 - .L_0)
	.align		4
.L_0:
        /*0004*/ 	.word	index@(_Z8kernel_0P11floatfield2S_ii)
        /*0008*/ 	.word	0x00000017


	//----- nvinfo : EIATTR_FRAME_SIZE
	.align		4
.L_1:
        /*000c*/ 	.byte	0x04, 0x11
        /*000e*/ 	.short	(.L_3 - .L_2)
	.align		4
.L_2:
        /*0010*/ 	.word	index@($__internal_0_$__cuda_sm3x_div_rn_noftz_f32_slowpath)
        /*0014*/ 	.word	0x00000000


	//----- nvinfo : EIATTR_FRAME_SIZE
	.align		4
.L_3:
        /*0018*/ 	.byte	0x04, 0x11
        /*001a*/ 	.short	(.L_5 - .L_4)
	.align		4
.L_4:
        /*001c*/ 	.word	index@(_Z8kernel_0P11floatfield2S_ii)
        /*0020*/ 	.word	0x00000000


	//----- nvinfo : EIATTR_MIN_STACK_SIZE
	.align		4
.L_5:
        /*0024*/ 	.byte	0x04, 0x12
        /*0026*/ 	.short	(.L_7 - .L_6)
	.align		4
.L_6:
        /*0028*/ 	.word	index@(_Z8kernel_0P11floatfield2S_ii)
        /*002c*/ 	.word	0x00000000
.L_7:


//--------------------- .nv.compat                --------------------------
	.section	.nv.compat,"",@"SHT_CUDA_COMPAT_INFO"
	.align	4
        /*0000*/ 	.byte	0x02, 0x09, 0x00, 0x00, 0x02, 0x02, 0x01, 0x00, 0x02, 0x05, 0x05, 0x00, 0x03, 0x07, 0x01, 0x01
        /*0010*/ 	.byte	0x02, 0x03, 0x00, 0x00, 0x02, 0x06, 0x01, 0x00, 0x04, 0x0b, 0x08, 0x00, 0x01, 0x00, 0x00, 0x00
        /*0020*/ 	.byte	0x00, 0x00, 0x00, 0x00


//--------------------- .nv.info._Z8kernel_0P11floatfield2S_ii --------------------------
	.section	.nv.info._Z8kernel_0P11floatfield2S_ii,"",@"SHT_CUDA_INFO"
	.sectionflags	@""
	.align	4


	//----- nvinfo : EIATTR_CUDA_API_VERSION
	.align		4
        /*0000*/ 	.byte	0x04, 0x37
        /*0002*/ 	.short	(.L_9 - .L_8)
.L_8:
        /*0004*/ 	.word	0x00000082


	//----- nvinfo : EIATTR_KPARAM_INFO
	.align		4
.L_9:
        /*0008*/ 	.byte	0x04, 0x17
        /*000a*/ 	.short	(.L_11 - .L_10)
.L_10:
        /*000c*/ 	.word	0x00000000
        /*0010*/ 	.short	0x0003
        /*0012*/ 	.short	0x0024
        /*0014*/ 	.byte	0x00, 0xf0, 0x11, 0x00


	//----- nvinfo : EIATTR_KPARAM_INFO
	.align		4
.L_11:
        /*0018*/ 	.byte	0x04, 0x17
        /*001a*/ 	.short	(.L_13 - .L_12)
.L_12:
        /*001c*/ 	.word	0x00000000
        /*0020*/ 	.short	0x0002
        /*0022*/ 	.short	0x0020
        /*0024*/ 	.byte	0x00, 0xf0, 0x11, 0x00


	//----- nvinfo : EIATTR_KPARAM_INFO
	.align		4
.L_13:
        /*0028*/ 	.byte	0x04, 0x17
        /*002a*/ 	.short	(.L_15 - .L_14)
.L_14:
        /*002c*/ 	.word	0x00000000
        /*0030*/ 	.short	0x0001
        /*0032*/ 	.short	0x0008
        /*0034*/ 	.byte	0x00, 0xf0, 0x61, 0x00


	//----- nvinfo : EIATTR_KPARAM_INFO
	.align		4
.L_15:
        /*0038*/ 	.byte	0x04, 0x17
        /*003a*/ 	.short	(.L_17 - .L_16)
.L_16:
        /*003c*/ 	.word	0x00000000
        /*0040*/ 	.short	0x0000
        /*0042*/ 	.short	0x0000
        /*0044*/ 	.byte	0x00, 0xf5, 0x21, 0x00


	//----- nvinfo : EIATTR_SPARSE_MMA_MASK
	.align		4
.L_17:
        /*0048*/ 	.byte	0x03, 0x50
        /*004a*/ 	.short	0x0000


	//----- nvinfo : EIATTR_MAXREG_COUNT
	.align		4
        /*004c*/ 	.byte	0x03, 0x1b
        /*004e*/ 	.short	0x00ff


	//----- nvinfo : EIATTR_MERCURY_ISA_VERSION
	.align		4
        /*0050*/ 	.byte	0x03, 0x5f
        /*0052*/ 	.short	0x0101


	//----- nvinfo : EIATTR_VRC_CTA_INIT_COUNT
	.align		4
        /*0054*/ 	.byte	0x02, 0x4a
	.zero		1
	.zero		1


	//----- nvinfo : EIATTR_EXIT_INSTR_OFFSETS
	.align		4
        /*0058*/ 	.byte	0x04, 0x1c
        /*005a*/ 	.short	(.L_19 - .L_18)


	//   ....[0]....
.L_18:
        /*005c*/ 	.word	0x00000ae0


	//----- nvinfo : EIATTR_CRS_STACK_SIZE
	.align		4
.L_19:
        /*0060*/ 	.byte	0x04, 0x1e
        /*0062*/ 	.short	(.L_21 - .L_20)
.L_20:
        /*0064*/ 	.word	0x00000000


	//----- nvinfo : EIATTR_CBANK_PARAM_SIZE
	.align		4
.L_21:
        /*0068*/ 	.byte	0x03, 0x19
        /*006a*/ 	.short	0x0028


	//----- nvinfo : EIATTR_PARAM_CBANK
	.align		4
        /*006c*/ 	.byte	0x04, 0x0a
        /*006e*/ 	.short	(.L_23 - .L_22)
	.align		4
.L_22:
        /*0070*/ 	.word	index@(.nv.constant0._Z8kernel_0P11floatfield2S_ii)
        /*0074*/ 	.short	0x0380
        /*0076*/ 	.short	0x0028


	//----- nvinfo : EIATTR_SW_WAR
	.align		4
.L_23:
        /*0078*/ 	.byte	0x04, 0x36
        /*007a*/ 	.short	(.L_25 - .L_24)
.L_24:
        /*007c*/ 	.word	0x00000008
.L_25:


//--------------------- .nv.callgraph             --------------------------
	.section	.nv.callgraph,"",@"SHT_CUDA_CALLGRAPH"
	.align	4
	.sectionentsize	8
	.align		4
        /*0000*/ 	.word	0x00000000
	.align		4
        /*0004*/ 	.word	0xffffffff
	.align		4
        /*0008*/ 	.word	0x00000000
	.align		4
        /*000c*/ 	.word	0xfffffffe
	.align		4
        /*0010*/ 	.word	0x00000000
	.align		4
        /*0014*/ 	.word	0xfffffffd
	.align		4
        /*0018*/ 	.word	0x00000000
	.align		4
        /*001c*/ 	.word	0xfffffffc


//--------------------- .text._Z8kernel_0P11floatfield2S_ii --------------------------
	.section	.text._Z8kernel_0P11floatfield2S_ii,"ax",@progbits
	.align	128
        .global         _Z8kernel_0P11floatfield2S_ii
        .type           _Z8kernel_0P11floatfield2S_ii,@function
        .size           _Z8kernel_0P11floatfield2S_ii,(.L_x_15 - _Z8kernel_0P11floatfield2S_ii)
        .other          _Z8kernel_0P11floatfield2S_ii,@"STO_CUDA_ENTRY STV_DEFAULT"
_Z8kernel_0P11floatfield2S_ii:
.text._Z8kernel_0P11floatfield2S_ii:
[----:B------:R-:W-:Y:S08]  /*0000*/  LDC R1, c[0x0][0x37c] ;  /* 0x0000df00ff017b82 */ /* 0x000ff00000000800 */
[----:B------:R-:W0:Y:S01]  /*0010*/  LDC.64 R2, c[0x0][0x380] ;  /* 0x0000e000ff027b82 */ /* 0x000e220000000a00 */
[----:B------:R-:W0:Y:S01]  /*0020*/  LDCU.64 UR6, c[0x0][0x358] ;  /* 0x00006b00ff0677ac */ /* 0x000e220008000a00 */
[----:B------:R-:W1:Y:S06]  /*0030*/  S2R R10, SR_TID.X ;  /* 0x00000000000a7919 */ /* 0x000e6c0000002100 */
[----:B------:R-:W1:Y:S08]  /*0040*/  S2UR UR4, SR_CTAID.X ;  /* 0x00000000000479c3 */ /* 0x000e700000002500 */
[----:B------:R-:W1:Y:S01]  /*0050*/  LDC R13, c[0x0][0x360] ;  /* 0x0000d800ff0d7b82 */ /* 0x000e620000000800 */
[----:B0-----:R-:W2:Y:S07]  /*0060*/  LDG.E.64 R4, desc[UR6][R2.64+0x8] ;  /* 0x0000080602047981 */ /* 0x001eae000c1e1b00 */
[----:B------:R-:W0:Y:S01]  /*0070*/  LDC R11, c[0x0][0x3a0] ;  /* 0x0000e800ff0b7b82 */ /* 0x000e220000000800 */
[----:B--2---:R-:W-:Y:S01]  /*0080*/  IMAD R0, R4, R5, RZ ;  /* 0x0000000504007224 */ /* 0x004fe200078e02ff */
[----:B------:R-:W2:Y:S03]  /*0090*/  I2F.U32.RP R8, R4 ;  /* 0x0000000400087306 */ /* 0x000ea60000209000 */
[----:B------:R-:W-:Y:S01]  /*00a0*/  IMAD.MOV R6, RZ, RZ, -R0 ;  /* 0x000000ffff067224 */ /* 0x000fe200078e0a00 */
[----:B------:R-:W-:-:S04]  /*00b0*/  ISETP.NE.U32.AND P1, PT, R0, RZ, PT ;  /* 0x000000ff0000720c */ /* 0x000fc80003f25070 */
[----:B------:R-:W3:Y:S08]  /*00c0*/  I2F.U32.RP R9, R0 ;  /* 0x0000000000097306 */ /* 0x000ef00000209000 */
[----:B--2---:R-:W-:Y:S08]  /*00d0*/  MUFU.RCP R8, R8 ;  /* 0x0000000800087308 */ /* 0x004ff00000001000 */
[----:B---3--:R-:W2:Y:S02]  /*00e0*/  MUFU.RCP R9, R9 ;  /* 0x0000000900097308 */ /* 0x008ea40000001000 */
[----:B--2---:R-:W-:-:S06]  /*00f0*/  VIADD R7, R9, 0xffffffe ;  /* 0x0ffffffe09077836 */ /* 0x004fcc0000000000 */
[----:B------:R-:W2:Y:S02]  /*0100*/  F2I.FTZ.U32.TRUNC.NTZ R7, R7 ;  /* 0x0000000700077305 */ /* 0x000ea4000021f000 */
[----:B--2---:R-:W-:Y:S02]  /*0110*/  IMAD R9, R6, R7, RZ ;  /* 0x0000000706097224 */ /* 0x004fe400078e02ff */
[----:B------:R-:W-:-:S05]  /*0120*/  HFMA2 R6, -RZ, RZ, 0, 0 ;  /* 0x00000000ff067431 */ /* 0x000fca00000001ff */
[----:B------:R-:W-:-:S04]  /*0130*/  IMAD.HI.U32 R6, R7, R9, R6 ;  /* 0x0000000907067227 */ /* 0x000fc800078e0006 */
[----:B-1----:R-:W-:Y:S01]  /*0140*/  IMAD R9, R13, UR4, R10 ;  /* 0x000000040d097c24 */ /* 0x002fe2000f8e020a */
[----:B------:R-:W-:Y:S01]  /*0150*/  IADD3 R13, PT, PT, RZ, -R4, RZ ;  /* 0x80000004ff0d7210 */ /* 0x000fe20007ffe0ff */
[----:B------:R-:W1:Y:S02]  /*0160*/  LDCU UR4, c[0x0][0x394] ;  /* 0x00007280ff0477ac */ /* 0x000e640008000800 */
[----:B------:R-:W-:-:S04]  /*0170*/  IMAD.HI.U32 R10, R6, R9, RZ ;  /* 0x00000009060a7227 */ /* 0x000fc800078e00ff */
[----:B------:R-:W-:Y:S02]  /*0180*/  VIADD R6, R8, 0xffffffe ;  /* 0x0ffffffe08067836 */ /* 0x000fe40000000000 */
[----:B------:R-:W-:Y:S01]  /*0190*/  IMAD.MOV R10, RZ, RZ, -R10 ;  /* 0x000000ffff0a7224 */ /* 0x000fe200078e0a0a */
[----:B------:R-:W2:Y:S01]  /*01a0*/  LDC R8, c[0x0][0x3a4] ;  /* 0x0000e900ff087b82 */ /* 0x000ea20000000800 */
[----:B------:R3:W4:Y:S02]  /*01b0*/  F2I.FTZ.U32.TRUNC.NTZ R7, R6 ;  /* 0x0000000600077305 */ /* 0x000724000021f000 */
[----:B------:R-:W-:Y:S01]  /*01c0*/  IMAD R15, R0, R10, R9 ;  /* 0x0000000a000f7224 */ /* 0x000fe200078e0209 */
[----:B0-----:R-:W-:-:S04]  /*01d0*/  IABS R10, R11 ;  /* 0x0000000b000a7213 */ /* 0x001fc80000000000 */
[----:B------:R-:W-:Y:S01]  /*01e0*/  ISETP.GE.U32.AND P0, PT, R15, R0, PT ;  /* 0x000000000f00720c */ /* 0x000fe20003f06070 */
[----:B------:R-:W0:Y:S01]  /*01f0*/  I2F.RP R12, R10 ;  /* 0x0000000a000c7306 */ /* 0x000e220000209400 */
[----:B---3--:R-:W-:Y:S02]  /*0200*/  IMAD.MOV.U32 R6, RZ, RZ, RZ ;  /* 0x000000ffff067224 */ /* 0x008fe400078e00ff */
[----:B----4-:R-:W-:-:S04]  /*0210*/  IMAD R13, R13, R7, RZ ;  /* 0x000000070d0d7224 */ /* 0x010fc800078e02ff */
[----:B------:R-:W-:-:S05]  /*0220*/  IMAD.HI.U32 R6, R7, R13, R6 ;  /* 0x0000000d07067227 */ /* 0x000fca00078e0006 */
[----:B------:R-:W-:Y:S01]  /*0230*/  @P0 IMAD.IADD R15, R15, 0x1, -R0 ;  /* 0x000000010f0f0824 */ /* 0x000fe200078e0a00 */
[----:B0-----:R-:W0:Y:S01]  /*0240*/  MUFU.RCP R12, R12 ;  /* 0x0000000c000c7308 */ /* 0x001e220000001000 */
[----:B------:R-:W-:Y:S01]  /*0250*/  IMAD.HI.U32 R7, R6, R9, RZ ;  /* 0x0000000906077227 */ /* 0x000fe200078e00ff */
[----:B--2---:R-:W-:Y:S02]  /*0260*/  IABS R14, R8 ;  /* 0x00000008000e7213 */ /* 0x004fe40000000000 */
[----:B------:R-:W-:Y:S02]  /*0270*/  ISETP.GE.U32.AND P0, PT, R15, R0, PT ;  /* 0x000000000f00720c */ /* 0x000fe40003f06070 */
[----:B------:R-:W-:Y:S02]  /*0280*/  IADD3 R7, PT, PT, -R7, RZ, RZ ;  /* 0x000000ff07077210 */ /* 0x000fe40007ffe1ff */
[----:B------:R-:W2:Y:S03]  /*0290*/  I2F.RP R16, R14 ;  /* 0x0000000e00107306 */ /* 0x000ea60000209400 */
[----:B------:R-:W-:-:S06]  /*02a0*/  IMAD R7, R4, R7, R9 ;  /* 0x0000000704077224 */ /* 0x000fcc00078e0209 */
[----:B------:R-:W-:Y:S01]  /*02b0*/  @P0 IMAD.IADD R15, R15, 0x1, -R0 ;  /* 0x000000010f0f0824 */ /* 0x000fe200078e0a00 */
[----:B------:R-:W-:Y:S01]  /*02c0*/  ISETP.GE.U32.AND P0, PT, R7, R4, PT ;  /* 0x000000040700720c */ /* 0x000fe20003f06070 */
[----:B0-----:R-:W-:Y:S01]  /*02d0*/  VIADD R13, R12, 0xffffffe ;  /* 0x0ffffffe0c0d7836 */ /* 0x001fe20000000000 */
[----:B------:R-:W-:Y:S01]  /*02e0*/  @!P1 LOP3.LUT R15, RZ, R0, RZ, 0x33, !PT ;  /* 0x00000000ff0f9212 */ /* 0x000fe200078e33ff */
[----:B------:R-:W-:Y:S01]  /*02f0*/  IMAD.MOV.U32 R12, RZ, RZ, RZ ;  /* 0x000000ffff0c7224 */ /* 0x000fe200078e00ff */
[----:B------:R-:W-:Y:S01]  /*0300*/  ISETP.NE.U32.AND P1, PT, R4, RZ, PT ;  /* 0x000000ff0400720c */ /* 0x000fe20003f25070 */
[----:B--2---:R-:W-:Y:S02]  /*0310*/  MUFU.RCP R16, R16 ;  /* 0x0000001000107308 */ /* 0x004fe40000001000 */
[----:B------:R-:W-:Y:S01]  /*0320*/  IMAD.HI.U32 R9, R6, R15, RZ ;  /* 0x0000000f06097227 */ /* 0x000fe200078e00ff */
[----:B------:R-:W-:-:S04]  /*0330*/  LOP3.LUT R6, RZ, R4, RZ, 0x33, !PT ;  /* 0x00000004ff067212 */ /* 0x000fc800078e33ff */
[----:B------:R-:W-:Y:S01]  /*0340*/  IADD3 R0, PT, PT, -R9, RZ, RZ ;  /* 0x000000ff09007210 */ /* 0x000fe20007ffe1ff */
[----:B------:R-:W-:Y:S01]  /*0350*/  @P0 IMAD.IADD R7, R7, 0x1, -R4 ;  /* 0x0000000107070824 */ /* 0x000fe200078e0a04 */
[----:B------:R-:W0:Y:S03]  /*0360*/  F2I.FTZ.U32.TRUNC.NTZ R13, R13 ;  /* 0x0000000d000d7305 */ /* 0x000e26000021f000 */
[----:B------:R-:W-:Y:S01]  /*0370*/  IMAD R15, R4, R0, R15 ;  /* 0x00000000040f7224 */ /* 0x000fe200078e020f */
[----:B------:R-:W-:-:S04]  /*0380*/  ISETP.GE.U32.AND P0, PT, R7, R4, PT ;  /* 0x000000040700720c */ /* 0x000fc80003f06070 */
[----:B------:R-:W-:Y:S02]  /*0390*/  ISETP.GE.U32.AND P2, PT, R15, R4, PT ;  /* 0x000000040f00720c */ /* 0x000fe40003f46070 */
[----:B0-----:R-:W-:-:S07]  /*03a0*/  IADD3 R17, PT, PT, RZ, -R13, RZ ;  /* 0x8000000dff117210 */ /* 0x001fce0007ffe0ff */
[----:B------:R-:W-:-:S04]  /*03b0*/  @P0 IMAD.IADD R7, R7, 0x1, -R4 ;  /* 0x0000000107070824 */ /* 0x000fc800078e0a04 */
[----:B------:R-:W-:Y:S01]  /*03c0*/  @P2 IMAD.IADD R15, R15, 0x1, -R4 ;  /* 0x000000010f0f2824 */ /* 0x000fe200078e0a04 */
[----:B------:R-:W-:Y:S01]  /*03d0*/  SEL R0, R6, R7, !P1 ;  /* 0x0000000706007207 */ /* 0x000fe20004800000 */
[----:B------:R-:W-:Y:S02]  /*03e0*/  VIADD R7, R16, 0xffffffe ;  /* 0x0ffffffe10077836 */ /* 0x000fe40000000000 */
[----:B------:R-:W-:Y:S01]  /*03f0*/  @P2 VIADD R9, R9, 0x1 ;  /* 0x0000000109092836 */ /* 0x000fe20000000000 */
[----:B------:R-:W-:Y:S01]  /*0400*/  ISETP.GE.U32.AND P0, PT, R15, R4, PT ;  /* 0x000000040f00720c */ /* 0x000fe20003f06070 */
[----:B------:R-:W-:Y:S01]  /*0410*/  IMAD R15, R17, R10, RZ ;  /* 0x0000000a110f7224 */ /* 0x000fe200078e02ff */
[C---:B------:R-:W-:Y:S01]  /*0420*/  IADD3 R16, PT, PT, R0.reuse, 0x1, RZ ;  /* 0x0000000100107810 */ /* 0x040fe20007ffe0ff */
[----:B------:R-:W0:Y:S01]  /*0430*/  F2I.FTZ.U32.TRUNC.NTZ R7, R7 ;  /* 0x0000000700077305 */ /* 0x000e22000021f000 */
[----:B------:R-:W-:Y:S01]  /*0440*/  IADD3 R4, PT, PT, R0, -0x1, R11 ;  /* 0xffffffff00047810 */ /* 0x000fe20007ffe00b */
[----:B------:R-:W-:Y:S01]  /*0450*/  IMAD.HI.U32 R12, R13, R15, R12 ;  /* 0x0000000f0d0c7227 */ /* 0x000fe200078e000c */
[----:B------:R-:W-:-:S02]  /*0460*/  IABS R17, R16 ;  /* 0x0000001000117213 */ /* 0x000fc40000000000 */
[----:B------:R-:W-:Y:S02]  /*0470*/  IABS R18, R4 ;  /* 0x0000000400127213 */ /* 0x000fe40000000000 */
[----:B------:R-:W-:Y:S01]  /*0480*/  ISETP.GE.AND P2, PT, R4, RZ, PT ;  /* 0x000000ff0400720c */ /* 0x000fe20003f46270 */
[----:B------:R-:W-:Y:S01]  /*0490*/  IMAD.MOV.U32 R15, RZ, RZ, R17 ;  /* 0x000000ffff0f7224 */ /* 0x000fe200078e0011 */
[----:B------:R-:W-:Y:S01]  /*04a0*/  MOV R17, R18 ;  /* 0x0000001200117202 */ /* 0x000fe20000000f00 */
[----:B------:R-:W-:Y:S01]  /*04b0*/  @P0 VIADD R9, R9, 0x1 ;  /* 0x0000000109090836 */ /* 0x000fe20000000000 */
[----:B------:R-:W-:Y:S01]  /*04c0*/  LOP3.LUT R4, RZ, R11, RZ, 0x33, !PT ;  /* 0x0000000bff047212 */ /* 0x000fe200078e33ff */
[----:B------:R-:W-:-:S03]  /*04d0*/  IMAD.HI.U32 R13, R12, R15, RZ ;  /* 0x0000000f0c0d7227 */ /* 0x000fc600078e00ff */
[----:B------:R-:W-:Y:S01]  /*04e0*/  SEL R9, R6, R9, !P1 ;  /* 0x0000000906097207 */ /* 0x000fe20004800000 */
[----:B------:R-:W-:Y:S01]  /*04f0*/  IMAD.HI.U32 R12, R12, R17, RZ ;  /* 0x000000110c0c7227 */ /* 0x000fe200078e00ff */
[----:B0-----:R-:W-:Y:S02]  /*0500*/  IADD3 R19, PT, PT, RZ, -R7, RZ ;  /* 0x80000007ff137210 */ /* 0x001fe40007ffe0ff */
[C---:B------:R-:W-:Y:S01]  /*0510*/  IADD3 R18, PT, PT, R9.reuse, 0x1, RZ ;  /* 0x0000000109127810 */ /* 0x040fe20007ffe0ff */
[----:B------:R-:W-:Y:S02]  /*0520*/  IMAD.MOV R13, RZ, RZ, -R13 ;  /* 0x000000ffff0d7224 */ /* 0x000fe400078e0a0d */
[----:B------:R-:W-:Y:S01]  /*0530*/  IMAD.MOV R6, RZ, RZ, -R12 ;  /* 0x000000ffff067224 */ /* 0x000fe200078e0a0c */
[----:B------:R-:W-:Y:S01]  /*0540*/  IADD3 R12, PT, PT, R9, -0x1, R8 ;  /* 0xffffffff090c7810 */ /* 0x000fe20007ffe008 */
[C---:B------:R-:W-:Y:S02]  /*0550*/  IMAD R13, R10.reuse, R13, R15 ;  /* 0x0000000d0a0d7224 */ /* 0x040fe400078e020f */
[C---:B------:R-:W-:Y:S01]  /*0560*/  IMAD R15, R10.reuse, R6, R17 ;  /* 0x000000060a0f7224 */ /* 0x040fe200078e0211 */
[----:B------:R-:W-:Y:S01]  /*0570*/  IABS R20, R12 ;  /* 0x0000000c00147213 */ /* 0x000fe20000000000 */
[----:B------:R-:W-:Y:S01]  /*0580*/  IMAD R17, R19, R14, RZ ;  /* 0x0000000e13117224 */ /* 0x000fe200078e02ff */
[----:B------:R-:W-:Y:S01]  /*0590*/  IABS R19, R18 ;  /* 0x0000001200137213 */ /* 0x000fe20000000000 */
[----:B------:R-:W-:Y:S01]  /*05a0*/  IMAD.MOV.U32 R6, RZ, RZ, RZ ;  /* 0x000000ffff067224 */ /* 0x000fe200078e00ff */
[----:B------:R-:W-:-:S02]  /*05b0*/  ISETP.GT.U32.AND P1, PT, R10, R15, PT ;  /* 0x0000000f0a00720c */ /* 0x000fc40003f24070 */
[----:B------:R-:W-:Y:S01]  /*05c0*/  ISETP.GT.U32.AND P0, PT, R10, R13, PT ;  /* 0x0000000d0a00720c */ /* 0x000fe20003f04070 */
[----:B------:R-:W-:-:S04]  /*05d0*/  IMAD.HI.U32 R6, R7, R17, R6 ;  /* 0x0000001107067227 */ /* 0x000fc800078e0006 */
[----:B------:R-:W-:Y:S01]  /*05e0*/  IMAD.MOV.U32 R17, RZ, RZ, R19 ;  /* 0x000000ffff117224 */ /* 0x000fe200078e0013 */
[----:B------:R-:W-:-:S03]  /*05f0*/  MOV R19, R20 ;  /* 0x0000001400137202 */ /* 0x000fc60000000f00 */
[----:B------:R-:W-:-:S04]  /*0600*/  IMAD.HI.U32 R7, R6, R17, RZ ;  /* 0x0000001106077227 */ /* 0x000fc800078e00ff */
[----:B------:R-:W-:Y:S01]  /*0610*/  IMAD.HI.U32 R6, R6, R19, RZ ;  /* 0x0000001306067227 */ /* 0x000fe200078e00ff */
[----:B------:R-:W-:-:S03]  /*0620*/  @!P0 IADD3 R13, PT, PT, R13, -R10, RZ ;  /* 0x8000000a0d0d8210 */ /* 0x000fc60007ffe0ff */
[----:B------:R-:W-:Y:S01]  /*0630*/  IMAD.MOV R7, RZ, RZ, -R7 ;  /* 0x000000ffff077224 */ /* 0x000fe200078e0a07 */
[----:B------:R-:W-:Y:S01]  /*0640*/  ISETP.GT.U32.AND P0, PT, R10, R13, PT ;  /* 0x0000000d0a00720c */ /* 0x000fe20003f04070 */
[----:B------:R-:W-:Y:S02]  /*0650*/  IMAD.MOV R6, RZ, RZ, -R6 ;  /* 0x000000ffff067224 */ /* 0x000fe400078e0a06 */
[C---:B------:R-:W-:Y:S02]  /*0660*/  IMAD R17, R14.reuse, R7, R17 ;  /* 0x000000070e117224 */ /* 0x040fe400078e0211 */
[C---:B------:R-:W-:Y:S02]  /*0670*/  IMAD R19, R14.reuse, R6, R19 ;  /* 0x000000060e137224 */ /* 0x040fe400078e0213 */
[----:B------:R-:W-:Y:S01]  /*0680*/  @!P1 IMAD.IADD R15, R15, 0x1, -R10 ;  /* 0x000000010f0f9824 */ /* 0x000fe200078e0a0a */
[C---:B------:R-:W-:Y:S01]  /*0690*/  ISETP.GT.U32.AND P3, PT, R14.reuse, R17, PT ;  /* 0x000000110e00720c */ /* 0x040fe20003f64070 */
[----:B------:R-:W0:Y:S01]  /*06a0*/  LDC.64 R6, c[0x0][0x388] ;  /* 0x0000e200ff067b82 */ /* 0x000e220000000a00 */
[----:B------:R-:W-:-:S02]  /*06b0*/  ISETP.GT.U32.AND P5, PT, R14, R19, PT ;  /* 0x000000130e00720c */ /* 0x000fc40003fa4070 */
[----:B------:R-:W-:Y:S01]  /*06c0*/  ISETP.GT.U32.AND P4, PT, R10, R15, PT ;  /* 0x0000000f0a00720c */ /* 0x000fe20003f84070 */
[----:B------:R-:W-:Y:S01]  /*06d0*/  @!P0 IMAD.IADD R13, R13, 0x1, -R10 ;  /* 0x000000010d0d8824 */ /* 0x000fe200078e0a0a */
[----:B------:R-:W-:Y:S02]  /*06e0*/  ISETP.GE.AND P1, PT, R16, RZ, PT ;  /* 0x000000ff1000720c */ /* 0x000fe40003f26270 */
[----:B------:R-:W-:-:S05]  /*06f0*/  ISETP.GE.AND P0, PT, R18, RZ, PT ;  /* 0x000000ff1200720c */ /* 0x000fca0003f06270 */
[----:B------:R-:W-:Y:S02]  /*0700*/  @!P3 IMAD.IADD R17, R17, 0x1, -R14 ;  /* 0x000000011111b824 */ /* 0x000fe400078e0a0e */
[----:B------:R-:W-:Y:S02]  /*0710*/  @!P5 IADD3 R19, PT, PT, R19, -R14, RZ ;  /* 0x8000000e1313d210 */ /* 0x000fe40007ffe0ff */
[----:B------:R-:W-:Y:S01]  /*0720*/  @!P4 IMAD.IADD R15, R15, 0x1, -R10 ;  /* 0x000000010f0fc824 */ /* 0x000fe200078e0a0a */
[C---:B------:R-:W-:Y:S02]  /*0730*/  ISETP.GT.U32.AND P4, PT, R14.reuse, R17, PT ;  /* 0x000000110e00720c */ /* 0x040fe40003f84070 */
[----:B------:R-:W-:Y:S01]  /*0740*/  ISETP.GT.U32.AND P3, PT, R14, R19, PT ;  /* 0x000000130e00720c */ /* 0x000fe20003f64070 */
[----:B------:R-:W-:Y:S01]  /*0750*/  @!P2 IMAD.MOV R15, RZ, RZ, -R15 ;  /* 0x000000ffff0fa224 */ /* 0x000fe200078e0a0f */
[----:B------:R-:W-:Y:S02]  /*0760*/  ISETP.GE.AND P2, PT, R12, RZ, PT ;  /* 0x000000ff0c00720c */ /* 0x000fe40003f46270 */
[----:B------:R-:W-:Y:S01]  /*0770*/  ISETP.NE.AND P5, PT, R11, RZ, PT ;  /* 0x000000ff0b00720c */ /* 0x000fe20003fa5270 */
[----:B-1----:R-:W-:Y:S01]  /*0780*/  IMAD R11, R0, UR4, R9 ;  /* 0x00000004000b7c24 */ /* 0x002fe2000f8e0209 */
[----:B------:R-:W-:-:S02]  /*0790*/  @!P1 IADD3 R13, PT, PT, -R13, RZ, RZ ;  /* 0x000000ff0d0d9210 */ /* 0x000fc40007ffe1ff */
[----:B------:R-:W-:Y:S01]  /*07a0*/  ISETP.NE.AND P1, PT, R8, RZ, PT ;  /* 0x000000ff0800720c */ /* 0x000fe20003f25270 */
[----:B0-----:R-:W-:Y:S01]  /*07b0*/  IMAD.WIDE R10, R11, 0x4, R6 ;  /* 0x000000040b0a7825 */ /* 0x001fe200078e0206 */
[C---:B------:R-:W-:Y:S02]  /*07c0*/  SEL R12, R4.reuse, R13, !P5 ;  /* 0x0000000d040c7207 */ /* 0x040fe40006800000 */
[----:B------:R-:W-:Y:S01]  /*07d0*/  SEL R4, R4, R15, !P5 ;  /* 0x0000000f04047207 */ /* 0x000fe20006800000 */
[----:B------:R-:W-:Y:S01]  /*07e0*/  @!P4 IMAD.IADD R17, R17, 0x1, -R14 ;  /* 0x000000011111c824 */ /* 0x000fe200078e0a0e */
[----:B------:R-:W-:Y:S01]  /*07f0*/  @!P3 IADD3 R19, PT, PT, R19, -R14, RZ ;  /* 0x8000000e1313b210 */ /* 0x000fe20007ffe0ff */
[----:B------:R-:W-:Y:S01]  /*0800*/  IMAD R13, R12, UR4, R9 ;  /* 0x000000040c0d7c24 */ /* 0x000fe2000f8e0209 */
[----:B------:R-:W-:Y:S01]  /*0810*/  LOP3.LUT R8, RZ, R8, RZ, 0x33, !PT ;  /* 0x00000008ff087212 */ /* 0x000fe200078e33ff */
[----:B------:R-:W-:Y:S01]  /*0820*/  @!P0 IMAD.MOV R17, RZ, RZ, -R17 ;  /* 0x000000ffff118224 */ /* 0x000fe200078e0a11 */
[----:B------:R-:W2:Y:S01]  /*0830*/  LDG.E R10, desc[UR6][R10.64] ;  /* 0x000000060a0a7981 */ /* 0x000ea2000c1e1900 */
[----:B------:R-:W-:-:S02]  /*0840*/  @!P2 IMAD.MOV R19, RZ, RZ, -R19 ;  /* 0x000000ffff13a224 */ /* 0x000fc400078e0a13 */
[----:B------:R-:W-:Y:S01]  /*0850*/  IMAD R15, R4, UR4, R9 ;  /* 0x00000004040f7c24 */ /* 0x000fe2000f8e0209 */
[C---:B------:R-:W-:Y:S01]  /*0860*/  SEL R17, R8.reuse, R17, !P1 ;  /* 0x0000001108117207 */ /* 0x040fe20004800000 */
[----:B------:R-:W-:Y:S01]  /*0870*/  IMAD.WIDE R12, R13, 0x4, R6 ;  /* 0x000000040d0c7825 */ /* 0x000fe200078e0206 */
[----:B------:R-:W-:-:S03]  /*0880*/  SEL R19, R8, R19, !P1 ;  /* 0x0000001308137207 */ /* 0x000fc60004800000 */
[----:B------:R-:W-:Y:S02]  /*0890*/  IMAD.WIDE R14, R15, 0x4, R6 ;  /* 0x000000040f0e7825 */ /* 0x000fe400078e0206 */
[----:B------:R-:W2:Y:S02]  /*08a0*/  LDG.E R13, desc[UR6][R12.64] ;  /* 0x000000060c0d7981 */ /* 0x000ea4000c1e1900 */
[C---:B------:R-:W-:Y:S02]  /*08b0*/  IMAD R17, R0.reuse, UR4, R17 ;  /* 0x0000000400117c24 */ /* 0x040fe4000f8e0211 */
[----:B------:R-:W-:Y:S01]  /*08c0*/  IMAD R19, R0, UR4, R19 ;  /* 0x0000000400137c24 */ /* 0x000fe2000f8e0213 */
[----:B------:R-:W3:Y:S01]  /*08d0*/  LDG.E R15, desc[UR6][R14.64] ;  /* 0x000000060e0f7981 */ /* 0x000ee2000c1e1900 */
[----:B------:R-:W-:-:S04]  /*08e0*/  IMAD.WIDE R16, R17, 0x4, R6 ;  /* 0x0000000411107825 */ /* 0x000fc800078e0206 */
[----:B------:R-:W-:Y:S02]  /*08f0*/  IMAD.WIDE R18, R19, 0x4, R6 ;  /* 0x0000000413127825 */ /* 0x000fe400078e0206 */
[----:B------:R-:W4:Y:S04]  /*0900*/  LDG.E R17, desc[UR6][R16.64] ;  /* 0x0000000610117981 */ /* 0x000f28000c1e1900 */
[----:B------:R-:W5:Y:S04]  /*0910*/  LDG.E.64 R6, desc[UR6][R2.64] ;  /* 0x0000000602067981 */ /* 0x000f68000c1e1b00 */
[----:B------:R-:W5:Y:S01]  /*0920*/  LDG.E R19, desc[UR6][R18.64] ;  /* 0x0000000612137981 */ /* 0x000f62000c1e1900 */
[----:B------:R-:W-:-:S02]  /*0930*/  IMAD R5, R5, R0, R9 ;  /* 0x0000000005057224 */ /* 0x000fc400078e0209 */
[----:B--2---:R-:W-:-:S04]  /*0940*/  FADD R10, R10, R13 ;  /* 0x0000000d0a0a7221 */ /* 0x004fc80000000000 */
[----:B---3--:R-:W-:-:S04]  /*0950*/  FADD R10, R10, R15 ;  /* 0x0000000f0a0a7221 */ /* 0x008fc80000000000 */
[----:B----4-:R-:W-:Y:S01]  /*0960*/  FADD R10, R10, R17 ;  /* 0x000000110a0a7221 */ /* 0x010fe20000000000 */
[----:B-----5:R-:W-:-:S04]  /*0970*/  IMAD.WIDE R6, R5, 0x4, R6 ;  /* 0x0000000405067825 */ /* 0x020fc800078e0206 */
[----:B------:R-:W-:-:S05]  /*0980*/  FADD R11, R10, R19 ;  /* 0x000000130a0b7221 */ /* 0x000fca0000000000 */
[----:B------:R0:W-:Y:S04]  /*0990*/  STG.E desc[UR6][R6.64], R11 ;  /* 0x0000000b06007986 */ /* 0x0001e8000c101906 */
[----:B------:R-:W2:Y:S04]  /*09a0*/  LDG.E R8, desc[UR6][R2.64+0xc] ;  /* 0x00000c0602087981 */ /* 0x000ea8000c1e1900 */
[----:B------:R-:W3:Y:S01]  /*09b0*/  LDG.E.64 R4, desc[UR6][R2.64] ;  /* 0x0000000602047981 */ /* 0x000ee2000c1e1b00 */
[----:B--2---:R-:W-:-:S04]  /*09c0*/  IMAD R9, R0, R8, R9 ;  /* 0x0000000800097224 */ /* 0x004fc800078e0209 */
[----:B---3--:R-:W-:-:S05]  /*09d0*/  IMAD.WIDE R4, R9, 0x4, R4 ;  /* 0x0000000409047825 */ /* 0x008fca00078e0204 */
[----:B------:R-:W2:Y:S01]  /*09e0*/  LDG.E R0, desc[UR6][R4.64] ;  /* 0x0000000604007981 */ /* 0x000ea2000c1e1900 */
[----:B------:R-:W-:Y:S02]  /*09f0*/  HFMA2 R9, -RZ, RZ, 1.57421875, -19.203125 ;  /* 0x3e4ccccdff097431 */ /* 0x000fe400000001ff */
[----:B------:R-:W-:-:S04]  /*0a00*/  IMAD.MOV.U32 R8, RZ, RZ, 0x40a00000 ;  /* 0x40a00000ff087424 */ /* 0x000fc800078e00ff */
[----:B------:R-:W-:-:S04]  /*0a10*/  FFMA R8, R9, -R8, 1 ;  /* 0x3f80000009087423 */ /* 0x000fc80000000808 */
[----:B------:R-:W-:Y:S01]  /*0a20*/  FFMA R9, R8, R9, 0.20000000298023223877 ;  /* 0x3e4ccccd08097423 */ /* 0x000fe20000000009 */
[----:B------:R-:W-:Y:S01]  /*0a30*/  BSSY.RECONVERGENT B1, `(.L_x_0) ;  /* 0x0000009000017945 */ /* 0x000fe20003800200 */
[----:B--2---:R-:W1:Y:S02]  /*0a40*/  FCHK P0, R0, 5 ;  /* 0x40a0000000007902 */ /* 0x004e640000000000 */
[----:B0-----:R-:W-:-:S04]  /*0a50*/  FFMA R6, R0, R9, RZ ;  /* 0x0000000900067223 */ /* 0x001fc800000000ff */
[----:B------:R-:W-:-:S04]  /*0a60*/  FFMA R7, R6, -5, R0 ;  /* 0xc0a0000006077823 */ /* 0x000fc80000000000 */
[----:B------:R-:W-:Y:S01]  /*0a70*/  FFMA R7, R9, R7, R6 ;  /* 0x0000000709077223 */ /* 0x000fe20000000006 */
[----:B-1----:R-:W-:Y:S06]  /*0a80*/  @!P0 BRA `(.L_x_1) ;  /* 0x00000000000c8947 */ /* 0x002fec0003800000 */
[----:B------:R-:W-:-:S07]  /*0a90*/  MOV R2, 0xab0 ;  /* 0x00000ab000027802 */ /* 0x000fce0000000f00 */
[----:B------:R-:W-:Y:S05]  /*0aa0*/  CALL.REL.NOINC `($__internal_0_$__cuda_sm3x_div_rn_noftz_f32_slowpath) ;  /* 0x0000000000107944 */ /* 0x000fea0003c00000 */
[----:B------:R-:W-:-:S07]  /*0ab0*/  MOV R7, R6 ;  /* 0x0000000600077202 */ /* 0x000fce0000000f00 */
.L_x_1:
[----:B------:R-:W-:Y:S05]  /*0ac0*/  BSYNC.RECONVERGENT B1 ;  /* 0x0000000000017941 */ /* 0x000fea0003800200 */
.L_x_0:
[----:B------:R-:W-:Y:S01]  /*0ad0*/  STG.E desc[UR6][R4.64], R7 ;  /* 0x0000000704007986 */ /* 0x000fe2000c101906 */
[----:B------:R-:W-:Y:S05]  /*0ae0*/  EXIT ;  /* 0x000000000000794d */ /* 0x000fea0003800000 */
        .weak           $__internal_0_$__cuda_sm3x_div_rn_noftz_f32_slowpath
        .type           $__internal_0_$__cuda_sm3x_div_rn_noftz_f32_slowpath,@function
        .size           $__internal_0_$__cuda_sm3x_div_rn_noftz_f32_slowpath,(.L_x_15 - $__internal_0_$__cuda_sm3x_div_rn_noftz_f32_slowpath)
$__internal_0_$__cuda_sm3x_div_rn_noftz_f32_slowpath:
[----:B------:R-:W-:Y:S01]  /*0af0*/  SHF.R.U32.HI R3, RZ, 0x17, R0 ;  /* 0x00000017ff037819 */ /* 0x000fe20000011600 */
[----:B------:R-:W-:Y:S04]  /*0b00*/  BSSY.RECONVERGENT B0, `(.L_x_2) ;  /* 0x000005c000007945 */ /* 0x000fe80003800200 */
[----:B------:R-:W-:Y:S01]  /*0b10*/  BSSY.RELIABLE B2, `(.L_x_3) ;  /* 0x000001a000027945 */ /* 0x000fe20003800100 */
[----:B------:R-:W-:Y:S02]  /*0b20*/  MOV R6, R0 ;  /* 0x0000000000067202 */ /* 0x000fe40000000f00 */
[----:B------:R-:W-:-:S05]  /*0b30*/  LOP3.LUT R3, R3, 0xff, RZ, 0xc0, !PT ;  /* 0x000000ff03037812 */ /* 0x000fca00078ec0ff */
[----:B------:R-:W-:-:S05]  /*0b40*/  VIADD R8, R3, 0xffffffff ;  /* 0xffffffff03087836 */ /* 0x000fca0000000000 */
[----:B------:R-:W-:-:S13]  /*0b50*/  ISETP.GT.U32.OR P0, PT, R8, 0xfd, !PT ;  /* 0x000000fd0800780c */ /* 0x000fda0007f04470 */
[----:B------:R-:W-:Y:S01]  /*0b60*/  @!P0 IMAD.MOV.U32 R7, RZ, RZ, RZ ;  /* 0x000000ffff078224 */ /* 0x000fe200078e00ff */
[----:B------:R-:W-:Y:S06]  /*0b70*/  @!P0 BRA `(.L_x_4) ;  /* 0x00000000004c8947 */ /* 0x000fec0003800000 */
[----:B------:R-:W-:-:S13]  /*0b80*/  FSETP.GTU.FTZ.AND P0, PT, |R0|, +INF , PT ;  /* 0x7f8000000000780b */ /* 0x000fda0003f1c200 */
[----:B------:R-:W-:Y:S05]  /*0b90*/  @P0 BREAK.RELIABLE B2 ;  /* 0x0000000000020942 */ /* 0x000fea0003800100 */
[----:B------:R-:W-:Y:S05]  /*0ba0*/  @P0 BRA `(.L_x_5) ;  /* 0x0000000400400947 */ /* 0x000fea0003800000 */
[----:B------:R-:W-:-:S05]  /*0bb0*/  HFMA2 R7, -RZ, RZ, 2.3125, 0 ;  /* 0x40a00000ff077431 */ /* 0x000fca00000001ff */
[----:B------:R-:W-:-:S13]  /*0bc0*/  LOP3.LUT P0, RZ, R7, 0x7fffffff, R6, 0xc8, !PT ;  /* 0x7fffffff07ff7812 */ /* 0x000fda000780c806 */
[----:B------:R-:W-:Y:S05]  /*0bd0*/  @!P0 BREAK.RELIABLE B2 ;  /* 0x0000000000028942 */ /* 0x000fea0003800100 */
[----:B------:R-:W-:Y:S05]  /*0be0*/  @!P0 BRA `(.L_x_6) ;  /* 0x0000000400288947 */ /* 0x000fea0003800000 */
[----:B------:R-:W-:-:S13]  /*0bf0*/  LOP3.LUT P0, RZ, R6, 0x7fffffff, RZ, 0xc0, !PT ;  /* 0x7fffffff06ff7812 */ /* 0x000fda000780c0ff */
[----:B------:R-:W-:Y:S05]  /*0c00*/  @!P0 BREAK.RELIABLE B2 ;  /* 0x0000000000028942 */ /* 0x000fea0003800100 */
[----:B------:R-:W-:Y:S05]  /*0c10*/  @!P0 BRA `(.L_x_7) ;  /* 0x0000000400148947 */ /* 0x000fea0003800000 */
[----:B------:R-:W-:Y:S02]  /*0c20*/  FSETP.NEU.FTZ.AND P0, PT, |R0|, +INF , PT ;  /* 0x7f8000000000780b */ /* 0x000fe40003f1d200 */
[----:B------:R-:W-:-:S04]  /*0c30*/  LOP3.LUT P1, RZ, R7, 0x7fffffff, RZ, 0xc0, !PT ;  /* 0x7fffffff07ff7812 */ /* 0x000fc8000782c0ff */
[----:B------:R-:W-:-:S13]  /*0c40*/  PLOP3.LUT P0, PT, P0, P1, PT, 0x2f, 0xf2 ;  /* 0x0000000000f2781c */ /* 0x000fda0000702577 */
[----:B------:R-:W-:Y:S05]  /*0c50*/  @P0 BREAK.RELIABLE B2 ;  /* 0x0000000000020942 */ /* 0x000fea0003800100 */
[----:B------:R-:W-:Y:S05]  /*0c60*/  @P0 BRA `(.L_x_8) ;  /* 0x0000000000f40947 */ /* 0x000fea0003800000 */
[----:B------:R-:W-:-:S13]  /*0c70*/  ISETP.GE.AND P0, PT, R8, RZ, PT ;  /* 0x000000ff0800720c */ /* 0x000fda0003f06270 */
[----:B------:R-:W-:Y:S02]  /*0c80*/  @P0 IMAD.MOV.U32 R7, RZ, RZ, RZ ;  /* 0x000000ffff070224 */ /* 0x000fe400078e00ff */
[----:B------:R-:W-:Y:S01]  /*0c90*/  @!P0 FFMA R6, R0, 1.84467440737095516160e+19, RZ ;  /* 0x5f80000000068823 */ /* 0x000fe200000000ff */
[----:B------:R-:W-:-:S07]  /*0ca0*/  @!P0 MOV R7, 0xffffffc0 ;  /* 0xffffffc000078802 */ /* 0x000fce0000000f00 */
.L_x_4:
[----:B------:R-:W-:Y:S05]  /*0cb0*/  BSYNC.RELIABLE B2 ;  /* 0x0000000000027941 */ /* 0x000fea0003800100 */
.L_x_3:
[----:B------:R-:W-:Y:S01]  /*0cc0*/  UMOV UR4, 0x40a00000 ;  /* 0x40a0000000047882 */ /* 0x000fe20000000000 */
[----:B------:R-:W-:Y:S01]  /*0cd0*/  VIADD R3, R3, 0xffffff81 ;  /* 0xffffff8103037836 */ /* 0x000fe20000000000 */
[----:B------:R-:W-:Y:S01]  /*0ce0*/  UIADD3 UR4, UPT, UPT, UR4, -0x1000000, URZ ;  /* 0xff00000004047890 */ /* 0x000fe2000fffe0ff */
[----:B------:R-:W-:Y:S02]  /*0cf0*/  BSSY.RECONVERGENT B2, `(.L_x_9) ;  /* 0x0000033000027945 */ /* 0x000fe40003800200 */
[----:B------:R-:W-:Y:S01]  /*0d00*/  IMAD R0, R3, -0x800000, R6 ;  /* 0xff80000003007824 */ /* 0x000fe200078e0206 */
[----:B------:R-:W-:Y:S02]  /*0d10*/  IADD3 R7, PT, PT, R7, -0x2, R3 ;  /* 0xfffffffe07077810 */ /* 0x000fe40007ffe003 */
[----:B------:R-:W-:-:S03]  /*0d20*/  FADD.FTZ R9, -RZ, -UR4 ;  /* 0x80000004ff097e21 */ /* 0x000fc60008010100 */
[----:B------:R-:W0:Y:S02]  /*0d30*/  MUFU.RCP R8, UR4 ;  /* 0x0000000400087d08 */ /* 0x000e240008001000 */
[----:B0-----:R-:W-:-:S04]  /*0d40*/  FFMA R11, R8, R9, 1 ;  /* 0x3f800000080b7423 */ /* 0x001fc80000000009 */
[----:B------:R-:W-:-:S04]  /*0d50*/  FFMA R11, R8, R11, R8 ;  /* 0x0000000b080b7223 */ /* 0x000fc80000000008 */
[----:B------:R-:W-:-:S04]  /*0d60*/  FFMA R6, R0, R11, RZ ;  /* 0x0000000b00067223 */ /* 0x000fc800000000ff */
[----:B------:R-:W-:-:S04]  /*0d70*/  FFMA R8, R9, R6, R0 ;  /* 0x0000000609087223 */ /* 0x000fc80000000000 */
[----:B------:R-:W-:-:S04]  /*0d80*/  FFMA R8, R11, R8, R6 ;  /* 0x000000080b087223 */ /* 0x000fc80000000006 */
[----:B------:R-:W-:-:S04]  /*0d90*/  FFMA R9, R9, R8, R0 ;  /* 0x0000000809097223 */ /* 0x000fc80000000000 */
[----:B------:R-:W-:-:S05]  /*0da0*/  FFMA R6, R11, R9, R8 ;  /* 0x000000090b067223 */ /* 0x000fca0000000008 */
[----:B------:R-:W-:-:S04]  /*0db0*/  SHF.R.U32.HI R0, RZ, 0x17, R6 ;  /* 0x00000017ff007819 */ /* 0x000fc80000011606 */
[----:B------:R-:W-:-:S04]  /*0dc0*/  LOP3.LUT R0, R0, 0xff, RZ, 0xc0, !PT ;  /* 0x000000ff00007812 */ /* 0x000fc800078ec0ff */
[----:B------:R-:W-:-:S05]  /*0dd0*/  IADD3 R10, PT, PT, R0, R7, RZ ;  /* 0x00000007000a7210 */ /* 0x000fca0007ffe0ff */
[----:B------:R-:W-:-:S05]  /*0de0*/  VIADD R0, R10, 0xffffffff ;  /* 0xffffffff0a007836 */ /* 0x000fca0000000000 */
[----:B------:R-:W-:-:S13]  /*0df0*/  ISETP.GE.U32.AND P0, PT, R0, 0xfe, PT ;  /* 0x000000fe0000780c */ /* 0x000fda0003f06070 */
[----:B------:R-:W-:Y:S05]  /*0e00*/  @!P0 BRA `(.L_x_10) ;  /* 0x0000000000808947 */ /* 0x000fea0003800000 */
[----:B------:R-:W-:-:S13]  /*0e10*/  ISETP.GT.AND P0, PT, R10, 0xfe, PT ;  /* 0x000000fe0a00780c */ /* 0x000fda0003f04270 */
[----:B------:R-:W-:Y:S05]  /*0e20*/  @P0 BRA `(.L_x_11) ;  /* 0x00000000006c0947 */ /* 0x000fea0003800000 */
[----:B------:R-:W-:-:S13]  /*0e30*/  ISETP.GE.AND P0, PT, R10, 0x1, PT ;  /* 0x000000010a00780c */ /* 0x000fda0003f06270 */
[----:B------:R-:W-:Y:S05]  /*0e40*/  @P0 BRA `(.L_x_12) ;  /* 0x0000000000740947 */ /* 0x000fea0003800000 */
[----:B------:R-:W-:Y:S02]  /*0e50*/  ISETP.GE.AND P0, PT, R10, -0x18, PT ;  /* 0xffffffe80a00780c */ /* 0x000fe40003f06270 */
[----:B------:R-:W-:-:S11]  /*0e60*/  LOP3.LUT R6, R6, 0x80000000, RZ, 0xc0, !PT ;  /* 0x8000000006067812 */ /* 0x000fd600078ec0ff */
[----:B------:R-:W-:Y:S05]  /*0e70*/  @!P0 BRA `(.L_x_12) ;  /* 0x0000000000688947 */ /* 0x000fea0003800000 */
[CC--:B------:R-:W-:Y:S01]  /*0e80*/  FFMA.RZ R0, R11.reuse, R9.reuse, R8 ;  /* 0x000000090b007223 */ /* 0x0c0fe2000000c008 */
[----:B------:R-:W-:Y:S01]  /*0e90*/  IMAD.MOV R7, RZ, RZ, -R10 ;  /* 0x000000ffff077224 */ /* 0x000fe200078e0a0a */
[C---:B------:R-:W-:Y:S02]  /*0ea0*/  ISETP.NE.AND P2, PT, R10.reuse, RZ, PT ;  /* 0x000000ff0a00720c */ /* 0x040fe40003f45270 */
[----:B------:R-:W-:Y:S02]  /*0eb0*/  ISETP.NE.AND P1, PT, R10, RZ, PT ;  /* 0x000000ff0a00720c */ /* 0x000fe40003f25270 */
[----:B------:R-:W-:Y:S01]  /*0ec0*/  LOP3.LUT R3, R0, 0x7fffff, RZ, 0xc0, !PT ;  /* 0x007fffff00037812 */ /* 0x000fe200078ec0ff */
[CCC-:B------:R-:W-:Y:S01]  /*0ed0*/  FFMA.RP R0, R11.reuse, R9.reuse, R8.reuse ;  /* 0x000000090b007223 */ /* 0x1c0fe20000008008 */
[----:B------:R-:W-:Y:S01]  /*0ee0*/  FFMA.RM R11, R11, R9, R8 ;  /* 0x000000090b0b7223 */ /* 0x000fe20000004008 */
[----:B------:R-:W-:Y:S02]  /*0ef0*/  IADD3 R8, PT, PT, R10, 0x20, RZ ;  /* 0x000000200a087810 */ /* 0x000fe40007ffe0ff */
[----:B------:R-:W-:-:S02]  /*0f00*/  LOP3.LUT R3, R3, 0x800000, RZ, 0xfc, !PT ;  /* 0x0080000003037812 */ /* 0x000fc400078efcff */
[----:B------:R-:W-:Y:S02]  /*0f10*/  FSETP.NEU.FTZ.AND P0, PT, R0, R11, PT ;  /* 0x0000000b0000720b */ /* 0x000fe40003f1d000 */
[----:B------:R-:W-:Y:S02]  /*0f20*/  SHF.L.U32 R8, R3, R8, RZ ;  /* 0x0000000803087219 */ /* 0x000fe400000006ff */
[----:B------:R-:W-:Y:S02]  /*0f30*/  SEL R0, R7, RZ, P2 ;  /* 0x000000ff07007207 */ /* 0x000fe40001000000 */
[----:B------:R-:W-:Y:S02]  /*0f40*/  ISETP.NE.AND P1, PT, R8, RZ, P1 ;  /* 0x000000ff0800720c */ /* 0x000fe40000f25270 */
[----:B------:R-:W-:Y:S02]  /*0f50*/  SHF.R.U32.HI R0, RZ, R0, R3 ;  /* 0x00000000ff007219 */ /* 0x000fe40000011603 */
[----:B------:R-:W-:-:S02]  /*0f60*/  PLOP3.LUT P0, PT, P0, P1, PT, 0xf8, 0x8f ;  /* 0x00000000008f781c */ /* 0x000fc40000703f70 */
[----:B------:R-:W-:Y:S02]  /*0f70*/  SHF.R.U32.HI R8, RZ, 0x1, R0 ;  /* 0x00000001ff087819 */ /* 0x000fe40000011600 */
[----:B------:R-:W-:-:S04]  /*0f80*/  SEL R3, RZ, 0x1, !P0 ;  /* 0x00000001ff037807 */ /* 0x000fc80004000000 */
[----:B------:R-:W-:-:S04]  /*0f90*/  LOP3.LUT R3, R3, 0x1, R8, 0xf8, !PT ;  /* 0x0000000103037812 */ /* 0x000fc800078ef808 */
[----:B------:R-:W-:-:S04]  /*0fa0*/  LOP3.LUT R3, R3, R0, RZ, 0xc0, !PT ;  /* 0x0000000003037212 */ /* 0x000fc800078ec0ff */
[----:B------:R-:W-:-:S04]  /*0fb0*/  IADD3 R3, PT, PT, R8, R3, RZ ;  /* 0x0000000308037210 */ /* 0x000fc80007ffe0ff */
[----:B------:R-:W-:Y:S01]  /*0fc0*/  LOP3.LUT R6, R3, R6, RZ, 0xfc, !PT ;  /* 0x0000000603067212 */ /* 0x000fe200078efcff */
[----:B------:R-:W-:Y:S06]  /*0fd0*/  BRA `(.L_x_12) ;  /* 0x0000000000107947 */ /* 0x000fec0003800000 */
.L_x_11:
[----:B------:R-:W-:-:S04]  /*0fe0*/  LOP3.LUT R6, R6, 0x80000000, RZ, 0xc0, !PT ;  /* 0x8000000006067812 */ /* 0x000fc800078ec0ff */
[----:B------:R-:W-:Y:S01]  /*0ff0*/  LOP3.LUT R6, R6, 0x7f800000, RZ, 0xfc, !PT ;  /* 0x7f80000006067812 */ /* 0x000fe200078efcff */
[----:B------:R-:W-:Y:S06]  /*1000*/  BRA `(.L_x_12) ;  /* 0x0000000000047947 */ /* 0x000fec0003800000 */
.L_x_10:
[----:B------:R-:W-:-:S07]  /*1010*/  IMAD R6, R7, 0x800000, R6 ;  /* 0x0080000007067824 */ /* 0x000fce00078e0206 */
.L_x_12:
[----:B------:R-:W-:Y:S05]  /*1020*/  BSYNC.RECONVERGENT B2 ;  /* 0x0000000000027941 */ /* 0x000fea0003800200 */
.L_x_9:
[----:B------:R-:W-:Y:S05]  /*1030*/  BRA `(.L_x_13) ;  /* 0x0000000000207947 */ /* 0x000fea0003800000 */
.L_x_8:
[----:B------:R-:W-:-:S04]  /*1040*/  LOP3.LUT R6, R7, 0x80000000, R6, 0x48, !PT ;  /* 0x8000000007067812 */ /* 0x000fc800078e4806 */
[----:B------:R-:W-:Y:S01]  /*1050*/  LOP3.LUT R6, R6, 0x7f800000, RZ, 0xfc, !PT ;  /* 0x7f80000006067812 */ /* 0x000fe200078efcff */
[----:B------:R-:W-:Y:S06]  /*1060*/  BRA `(.L_x_13) ;  /* 0x0000000000147947 */ /* 0x000fec0003800000 */
.L_x_7:
[----:B------:R-:W-:Y:S01]  /*1070*/  LOP3.LUT R6, R7, 0x80000000, R6, 0x48, !PT ;  /* 0x8000000007067812 */ /* 0x000fe200078e4806 */
[----:B------:R-:W-:Y:S06]  /*1080*/  BRA `(.L_x_13) ;  /* 0x00000000000c7947 */ /* 0x000fec0003800000 */
.L_x_6:
[----:B------:R-:W0:Y:S01]  /*1090*/  MUFU.RSQ R6, -QNAN ;  /* 0xffc0000000067908 */ /* 0x000e220000001400 */
[----:B------:R-:W-:Y:S05]  /*10a0*/  BRA `(.L_x_13) ;  /* 0x0000000000047947 */ /* 0x000fea0003800000 */
.L_x_5:
[----:B------:R-:W-:-:S07]  /*10b0*/  FADD.FTZ R6, R0, 5 ;  /* 0x40a0000000067421 */ /* 0x000fce0000010000 */
.L_x_13:
[----:B------:R-:W-:Y:S05]  /*10c0*/  BSYNC.RECONVERGENT B0 ;  /* 0x0000000000007941 */ /* 0x000fea0003800200 */
.L_x_2:
[----:B------:R-:W-:-:S04]  /*10d0*/  HFMA2 R3, -RZ, RZ, 0, 0 ;  /* 0x00000000ff037431 */ /* 0x000fc800000001ff */
[----:B0-----:R-:W-:Y:S05]  /*10e0*/  RET.REL.NODEC R2 `(_Z8kernel_0P11floatfield2S_ii) ;  /* 0xffffffec02c47950 */ /* 0x001fea0003c3ffff */
.L_x_14:
[----:B------:R-:W-:-:S00]  /*10f0*/  BRA `(.L_x_14) ;  /* 0xfffffffc00fc7947 */ /* 0x000fc0000383ffff */
[----:B------:R-:W-:-:S00]  /*1100*/  NOP ;  /* 0x0000000000007918 */ /* 0x000fc00000000000 */
[----:B------:R-:W-:-:S00]  /*1110*/  NOP ;  /* 0x0000000000007918 */ /* 0x000fc00000000000 */
[----:B------:R-:W-:-:S00]  /*1120*/  NOP ;  /* 0x0000000000007918 */ /* 0x000fc00000000000 */
[----:B------:R-:W-:-:S00]  /*1130*/  NOP ;  /* 0x0000000000007918 */ /* 0x000fc00000000000 */
[----:B------:R-:W-:-:S00]  /*1140*/  NOP ;  /* 0x0000000000007918 */ /* 0x000fc00000000000 */
[----:B------:R-:W-:-:S00]  /*1150*/  NOP ;  /* 0x0000000000007918 */ /* 0x000fc00000000000 */
[----:B------:R-:W-:-:S00]  /*1160*/  NOP ;  /* 0x0000000000007918 */ /* 0x000fc00000000000 */
[----:B------:R-:W-:-:S00]  /*1170*/  NOP ;  /* 0x0000000000007918 */ /* 0x000fc00000000000 */
.L_x_15:


//--------------------- .nv.shared.reserved.0     --------------------------
	.section	.nv.shared.reserved.0,"aw",@nobits
	.weak		__nv_reservedSMEM_offset_0_alias
	.size		__nv_reservedSMEM_offset_0_alias, 0, 64
	.other		__nv_reservedSMEM_offset_0_alias,@"STO_CUDA_RESERVED_SHARED STV_DEFAULT"
__nv_reservedSMEM_offset_0_alias:
	.zero		0
	.zero		64


//--------------------- .nv.constant0._Z8kernel_0P11floatfield2S_ii --------------------------
	.section	.nv.constant0._Z8kernel_0P11floatfield2S_ii,"a",@progbits
	.sectionflags	@""
	.align	4
.nv.constant0._Z8kernel_0P11floatfield2S_ii:
	.zero		936


//--------------------- SYMBOLS --------------------------

	.type		.nv.reservedSmem.offset0,@object
	.size		.nv.reservedSmem.offset0,0x4
